//
// Generated by NVIDIA NVVM Compiler
//
// Compiler Build ID: CL-36424714
// Cuda compilation tools, release 13.0, V13.0.88
// Based on NVVM 20.0.0
//

.version 9.0
.target sm_100
.address_size 64

	// .globl	_Z11gpu_decryptPxS_

.visible .entry _Z11gpu_decryptPxS_(
	.param .u64 .ptr .align 1 _Z11gpu_decryptPxS__param_0,
	.param .u64 .ptr .align 1 _Z11gpu_decryptPxS__param_1
)
{
	.reg .pred 	%p<15>;
	.reg .b32 	%r<8>;
	.reg .b64 	%rd<82>;

	ld.param.u64 	%rd24, [_Z11gpu_decryptPxS__param_0];
	ld.param.u64 	%rd25, [_Z11gpu_decryptPxS__param_1];
	mov.u32 	%r4, %ntid.y;
	mov.u32 	%r5, %ctaid.x;
	mov.u32 	%r6, %tid.y;
	mad.lo.s32 	%r1, %r5, %r4, %r6;
	mov.u32 	%r7, %tid.x;
	setp.gt.u32 	%p1, %r1, 999;
	setp.gt.u32 	%p2, %r7, 9;
	or.pred  	%p3, %p1, %p2;
	@%p3 bra 	$L__BB0_15;
	cvta.to.global.u64 	%rd28, %rd24;
	mad.lo.s32 	%r3, %r1, 10, %r7;
	mul.wide.u32 	%rd29, %r3, 8;
	add.s64 	%rd30, %rd28, %rd29;
	ld.global.u64 	%rd31, [%rd30];
	mul.hi.s64 	%rd32, %rd31, 2521107836214041777;
	shr.u64 	%rd33, %rd32, 63;
	shr.s64 	%rd34, %rd32, 58;
	add.s64 	%rd35, %rd34, %rd33;
	mul.lo.s64 	%rd36, %rd35, 2108958572404460311;
	sub.s64 	%rd81, %rd31, %rd36;
	mov.b64 	%rd72, 920403722748280569;
	mov.b64 	%rd77, 1;
	bra.uni 	$L__BB0_3;
$L__BB0_2:
	setp.lt.u64 	%p14, %rd72, 2;
	shr.u64 	%rd72, %rd72, 1;
	@%p14 bra 	$L__BB0_14;
$L__BB0_3:
	mov.u64 	%rd78, %rd81;
	mov.u64 	%rd73, %rd77;
	and.b64  	%rd37, %rd72, 1;
	setp.eq.b64 	%p4, %rd37, 1;
	not.pred 	%p5, %p4;
	@%p5 bra 	$L__BB0_9;
	setp.lt.s64 	%p6, %rd78, 1;
	mov.b64 	%rd77, 0;
	@%p6 bra 	$L__BB0_9;
	mov.b64 	%rd77, 0;
	mov.u64 	%rd75, %rd78;
$L__BB0_6:
	mul.hi.s64 	%rd40, %rd73, 2521107836214041777;
	shr.u64 	%rd41, %rd40, 63;
	shr.s64 	%rd42, %rd40, 58;
	add.s64 	%rd43, %rd42, %rd41;
	mul.lo.s64 	%rd44, %rd43, 2108958572404460311;
	sub.s64 	%rd10, %rd73, %rd44;
	and.b64  	%rd45, %rd75, 1;
	setp.eq.b64 	%p7, %rd45, 1;
	not.pred 	%p8, %p7;
	@%p8 bra 	$L__BB0_8;
	add.s64 	%rd46, %rd77, %rd10;
	mul.hi.s64 	%rd47, %rd46, 2521107836214041777;
	shr.u64 	%rd48, %rd47, 63;
	shr.s64 	%rd49, %rd47, 58;
	add.s64 	%rd50, %rd49, %rd48;
	mul.lo.s64 	%rd51, %rd50, 2108958572404460311;
	sub.s64 	%rd77, %rd46, %rd51;
$L__BB0_8:
	shr.u64 	%rd13, %rd75, 1;
	shl.b64 	%rd73, %rd10, 1;
	setp.gt.u64 	%p9, %rd75, 1;
	mov.u64 	%rd75, %rd13;
	@%p9 bra 	$L__BB0_6;
$L__BB0_9:
	setp.lt.s64 	%p10, %rd78, 1;
	mov.b64 	%rd81, 0;
	@%p10 bra 	$L__BB0_2;
	mov.b64 	%rd81, 0;
	mov.u64 	%rd80, %rd78;
$L__BB0_11:
	mul.hi.s64 	%rd54, %rd78, 2521107836214041777;
	shr.u64 	%rd55, %rd54, 63;
	shr.s64 	%rd56, %rd54, 58;
	add.s64 	%rd57, %rd56, %rd55;
	mul.lo.s64 	%rd58, %rd57, 2108958572404460311;
	sub.s64 	%rd19, %rd78, %rd58;
	and.b64  	%rd59, %rd80, 1;
	setp.eq.b64 	%p11, %rd59, 1;
	not.pred 	%p12, %p11;
	@%p12 bra 	$L__BB0_13;
	add.s64 	%rd60, %rd81, %rd19;
	mul.hi.s64 	%rd61, %rd60, 2521107836214041777;
	shr.u64 	%rd62, %rd61, 63;
	shr.s64 	%rd63, %rd61, 58;
	add.s64 	%rd64, %rd63, %rd62;
	mul.lo.s64 	%rd65, %rd64, 2108958572404460311;
	sub.s64 	%rd81, %rd60, %rd65;
$L__BB0_13:
	shr.u64 	%rd22, %rd80, 1;
	shl.b64 	%rd78, %rd19, 1;
	setp.lt.u64 	%p13, %rd80, 2;
	mov.u64 	%rd80, %rd22;
	@%p13 bra 	$L__BB0_2;
	bra.uni 	$L__BB0_11;
$L__BB0_14:
	cvta.to.global.u64 	%rd66, %rd25;
	add.s64 	%rd68, %rd66, %rd29;
	st.global.u64 	[%rd68], %rd77;
$L__BB0_15:
	ret;

}


// ===== COMPILED SASS (sm_100) =====

	.target	sm_100

	.elftype	@"ET_EXEC"


//--------------------- .note.nv.tkinfo           --------------------------
	.section	.note.nv.tkinfo,"",@"SHT_NOTE"
	.sectionflags	@"SHF_NOTE_NV_TKINFO"
	.tkinfo
        /*0018*/ 	.word	0x00000002
        /*0030*/ 	.string	""
        /*0030*/ 	.string	"ptxas"
        /*0030*/ 	.string	"Cuda compilation tools, release 13.0, V13.0.88"
        /*0030*/ 	.string	"Build cuda_13.0.r13.0/compiler.36424714_0"
        /*0030*/ 	.string	"-arch sm_100 -m 64 "



//--------------------- .note.nv.cuinfo           --------------------------
	.section	.note.nv.cuinfo,"",@"SHT_NOTE"
	.sectionflags	@"SHF_NOTE_NV_CUINFO"
        /*0018*/ 	.short	0x0002
        /*001a*/ 	.short	0x0064
        /*001c*/ 	.short	0x0082
	.zero		2


//--------------------- .nv.info                  --------------------------
	.section	.nv.info,"",@"SHT_CUDA_INFO"
	.align	4


	//----- nvinfo : EIATTR_REGCOUNT
	.align		4
        /*0000*/ 	.byte	0x04, 0x2f
        /*0002*/ 	.short	(.L_1 - .L_0)
	.align		4
.L_0:
        /*0004*/ 	.word	index@(_Z11gpu_decryptPxS_)
        /*0008*/ 	.word	0x00000012


	//----- nvinfo : EIATTR_FRAME_SIZE
	.align		4
.L_1:
        /*000c*/ 	.byte	0x04, 0x11
        /*000e*/ 	.short	(.L_3 - .L_2)
	.align		4
.L_2:
        /*0010*/ 	.word	index@(_Z11gpu_decryptPxS_)
        /*0014*/ 	.word	0x00000000


	//----- nvinfo : EIATTR_MIN_STACK_SIZE
	.align		4
.L_3:
        /*0018*/ 	.byte	0x04, 0x12
        /*001a*/ 	.short	(.L_5 - .L_4)
	.align		4
.L_4:
        /*001c*/ 	.word	index@(_Z11gpu_decryptPxS_)
        /*0020*/ 	.word	0x00000000
.L_5:


//--------------------- .nv.compat                --------------------------
	.section	.nv.compat,"",@"SHT_CUDA_COMPAT_INFO"
	.align	4
        /*0000*/ 	.byte	0x02, 0x09, 0x00, 0x00, 0x02, 0x02, 0x01, 0x00, 0x02, 0x05, 0x05, 0x00, 0x03, 0x07, 0x01, 0x01
        /*0010*/ 	.byte	0x02, 0x03, 0x00, 0x00, 0x02, 0x06, 0x01, 0x00, 0x04, 0x0b, 0x08, 0x00, 0x09, 0x00, 0x00, 0x00
        /*0020*/ 	.byte	0x00, 0x00, 0x00, 0x00


//--------------------- .nv.info._Z11gpu_decryptPxS_ --------------------------
	.section	.nv.info._Z11gpu_decryptPxS_,"",@"SHT_CUDA_INFO"
	.sectionflags	@""
	.align	4


	//----- nvinfo : EIATTR_CUDA_API_VERSION
	.align		4
        /*0000*/ 	.byte	0x04, 0x37
        /*0002*/ 	.short	(.L_7 - .L_6)
.L_6:
        /*0004*/ 	.word	0x00000082


	//----- nvinfo : EIATTR_KPARAM_INFO
	.align		4
.L_7:
        /*0008*/ 	.byte	0x04, 0x17
        /*000a*/ 	.short	(.L_9 - .L_8)
.L_8:
        /*000c*/ 	.word	0x00000000
        /*0010*/ 	.short	0x0001
        /*0012*/ 	.short	0x0008
        /*0014*/ 	.byte	0x00, 0xf5, 0x21, 0x00


	//----- nvinfo : EIATTR_KPARAM_INFO
	.align		4
.L_9:
        /*0018*/ 	.byte	0x04, 0x17
        /*001a*/ 	.short	(.L_11 - .L_10)
.L_10:
        /*001c*/ 	.word	0x00000000
        /*0020*/ 	.short	0x0000
        /*0022*/ 	.short	0x0000
        /*0024*/ 	.byte	0x00, 0xf5, 0x21, 0x00


	//----- nvinfo : EIATTR_SPARSE_MMA_MASK
	.align		4
.L_11:
        /*0028*/ 	.byte	0x03, 0x50
        /*002a*/ 	.short	0x0000


	//----- nvinfo : EIATTR_MAXREG_COUNT
	.align		4
        /*002c*/ 	.byte	0x03, 0x1b
        /*002e*/ 	.short	0x00ff


	//----- nvinfo : EIATTR_MERCURY_ISA_VERSION
	.align		4
        /*0030*/ 	.byte	0x03, 0x5f
        /*0032*/ 	.short	0x0101


	//----- nvinfo : EIATTR_VRC_CTA_INIT_COUNT
	.align		4
        /*0034*/ 	.byte	0x02, 0x4a
	.zero		1
	.zero		1


	//----- nvinfo : EIATTR_EXIT_INSTR_OFFSETS
	.align		4
        /*0038*/ 	.byte	0x04, 0x1c
        /*003a*/ 	.short	(.L_13 - .L_12)


	//   ....[0]....
.L_12:
        /*003c*/ 	.word	0x00000080


	//   ....[1]....
        /*0040*/ 	.word	0x00000ac0


	//----- nvinfo : EIATTR_CRS_STACK_SIZE
	.align		4
.L_13:
        /*0044*/ 	.byte	0x04, 0x1e
        /*0046*/ 	.short	(.L_15 - .L_14)
.L_14:
        /*0048*/ 	.word	0x00000000


	//----- nvinfo : EIATTR_CBANK_PARAM_SIZE
	.align		4
.L_15:
        /*004c*/ 	.byte	0x03, 0x19
        /*004e*/ 	.short	0x0010


	//----- nvinfo : EIATTR_PARAM_CBANK
	.align		4
        /*0050*/ 	.byte	0x04, 0x0a
        /*0052*/ 	.short	(.L_17 - .L_16)
	.align		4
.L_16:
        /*0054*/ 	.word	index@(.nv.constant0._Z11gpu_decryptPxS_)
        /*0058*/ 	.short	0x0380
        /*005a*/ 	.short	0x0010


	//----- nvinfo : EIATTR_SW_WAR
	.align		4
.L_17:
        /*005c*/ 	.byte	0x04, 0x36
        /*005e*/ 	.short	(.L_19 - .L_18)
.L_18:
        /*0060*/ 	.word	0x00000008
.L_19:


//--------------------- .nv.callgraph             --------------------------
	.section	.nv.callgraph,"",@"SHT_CUDA_CALLGRAPH"
	.align	4
	.sectionentsize	8
	.align		4
        /*0000*/ 	.word	0x00000000
	.align		4
        /*0004*/ 	.word	0xffffffff
	.align		4
        /*0008*/ 	.word	0x00000000
	.align		4
        /*000c*/ 	.word	0xfffffffe
	.align		4
        /*0010*/ 	.word	0x00000000
	.align		4
        /*0014*/ 	.word	0xfffffffd
	.align		4
        /*0018*/ 	.word	0x00000000
	.align		4
        /*001c*/ 	.word	0xfffffffc


//--------------------- .text._Z11gpu_decryptPxS_ --------------------------
	.section	.text._Z11gpu_decryptPxS_,"ax",@progbits
	.align	128
        .global         _Z11gpu_decryptPxS_
        .type           _Z11gpu_decryptPxS_,@function
        .size           _Z11gpu_decryptPxS_,(.L_x_12 - _Z11gpu_decryptPxS_)
        .other          _Z11gpu_decryptPxS_,@"STO_CUDA_ENTRY STV_DEFAULT"
_Z11gpu_decryptPxS_:
.text._Z11gpu_decryptPxS_:
[----:B------:R-:W-:Y:S01]  /*0000*/  LDC R1, c[0x0][0x37c] ;  /* 0x0000df00ff017b82 */ /* 0x000fe20000000800 */
[----:B------:R-:W0:Y:S01]  /*0010*/  S2R R0, SR_CTAID.X ;  /* 0x0000000000007919 */ /* 0x000e220000002500 */
[----:B------:R-:W0:Y:S01]  /*0020*/  LDCU UR4, c[0x0][0x364] ;  /* 0x00006c80ff0477ac */ /* 0x000e220008000800 */
[----:B------:R-:W0:Y:S01]  /*0030*/  S2R R3, SR_TID.Y ;  /* 0x0000000000037919 */ /* 0x000e220000002200 */
[----:B------:R-:W1:Y:S01]  /*0040*/  S2R R5, SR_TID.X ;  /* 0x0000000000057919 */ /* 0x000e620000002100 */
[----:B0-----:R-:W-:Y:S01]  /*0050*/  IMAD R0, R0, UR4, R3 ;  /* 0x0000000400007c24 */ /* 0x001fe2000f8e0203 */
[----:B-1----:R-:W-:-:S04]  /*0060*/  ISETP.GT.U32.AND P0, PT, R5, 0x9, PT ;  /* 0x000000090500780c */ /* 0x002fc80003f04070 */
[----:B------:R-:W-:-:S13]  /*0070*/  ISETP.GT.U32.OR P0, PT, R0, 0x3e7, P0 ;  /* 0x000003e70000780c */ /* 0x000fda0000704470 */
[----:B------:R-:W-:Y:S05]  /*0080*/  @P0 EXIT ;  /* 0x000000000000094d */ /* 0x000fea0003800000 */
[----:B------:R-:W0:Y:S01]  /*0090*/  LDC.64 R2, c[0x0][0x380] ;  /* 0x0000e000ff027b82 */ /* 0x000e220000000a00 */
[----:B------:R-:W1:Y:S01]  /*00a0*/  LDCU.64 UR4, c[0x0][0x358] ;  /* 0x00006b00ff0477ac */ /* 0x000e620008000a00 */
[----:B------:R-:W-:-:S04]  /*00b0*/  IMAD R0, R0, 0xa, R5 ;  /* 0x0000000a00007824 */ /* 0x000fc800078e0205 */
[----:B0-----:R-:W-:-:S06]  /*00c0*/  IMAD.WIDE.U32 R2, R0, 0x8, R2 ;  /* 0x0000000800027825 */ /* 0x001fcc00078e0002 */
[----:B-1----:R-:W2:Y:S01]  /*00d0*/  LDG.E.64 R2, desc[UR4][R2.64] ;  /* 0x0000000402027981 */ /* 0x002ea2000c1e1b00 */
[----:B------:R-:W-:Y:S01]  /*00e0*/  UMOV UR7, 0x305bbef9 ;  /* 0x305bbef900077882 */ /* 0x000fe20000000000 */
[----:B------:R-:W-:Y:S01]  /*00f0*/  UMOV UR8, 0xcc5ee4f ;  /* 0x0cc5ee4f00087882 */ /* 0x000fe20000000000 */
[C---:B--2---:R-:W-:Y:S01]  /*0100*/  IMAD.WIDE.U32 R4, R3.reuse, 0x39fddcb1, RZ ;  /* 0x39fddcb103047825 */ /* 0x044fe200078e00ff */
[----:B------:R-:W-:-:S03]  /*0110*/  ISETP.LT.AND P1, PT, R3, RZ, PT ;  /* 0x000000ff0300720c */ /* 0x000fc60003f21270 */
[----:B------:R-:W-:-:S04]  /*0120*/  IMAD.WIDE.U32 R6, P0, R2, 0x22fcc638, R4 ;  /* 0x22fcc63802067825 */ /* 0x000fc80007800004 */
[----:B------:R-:W-:-:S04]  /*0130*/  IMAD.WIDE.U32 R4, R2, 0x39fddcb1, RZ ;  /* 0x39fddcb102047825 */ /* 0x000fc800078e00ff */
[----:B------:R-:W-:Y:S01]  /*0140*/  IMAD.X R9, RZ, RZ, RZ, P0 ;  /* 0x000000ffff097224 */ /* 0x000fe200000e06ff */
[----:B------:R-:W-:Y:S01]  /*0150*/  IADD3 RZ, P0, PT, R5, R6, RZ ;  /* 0x0000000605ff7210 */ /* 0x000fe20007f1e0ff */
[----:B------:R-:W-:-:S04]  /*0160*/  IMAD.MOV.U32 R8, RZ, RZ, R7 ;  /* 0x000000ffff087224 */ /* 0x000fc800078e0007 */
[----:B------:R-:W-:-:S03]  /*0170*/  IMAD.WIDE.U32.X R4, R3, 0x22fcc638, R8, P0 ;  /* 0x22fcc63803047825 */ /* 0x000fc600000e0408 */
[----:B------:R-:W-:-:S04]  /*0180*/  IADD3 RZ, P0, PT, R4, -0x39fddcb1, RZ ;  /* 0xc602234f04ff7810 */ /* 0x000fc80007f1e0ff */
[----:B------:R-:W-:-:S04]  /*0190*/  IADD3.X R4, PT, PT, R5, -0x22fcc639, RZ, P0, !PT ;  /* 0xdd0339c705047810 */ /* 0x000fc800007fe4ff */
[----:B------:R-:W-:-:S04]  /*01a0*/  SEL R4, R4, R5, P1 ;  /* 0x0000000504047207 */ /* 0x000fc80000800000 */
[----:B------:R-:W-:-:S04]  /*01b0*/  SHF.R.U32.HI R7, RZ, 0x1f, R4 ;  /* 0x0000001fff077819 */ /* 0x000fc80000011604 */
[----:B------:R-:W-:-:S04]  /*01c0*/  LEA.HI.SX32 R7, P0, R4, R7, 0x6 ;  /* 0x0000000704077211 */ /* 0x000fc800078132ff */
[----:B------:R-:W-:-:S05]  /*01d0*/  LEA.HI.X.SX32 R4, R4, RZ, 0x1, P0 ;  /* 0x000000ff04047211 */ /* 0x000fca00000f0eff */
[----:B------:R-:W-:Y:S02]  /*01e0*/  IMAD R6, R4, 0x25d134e9, RZ ;  /* 0x25d134e904067824 */ /* 0x000fe400078e02ff */
[----:B------:R-:W-:-:S04]  /*01f0*/  IMAD.WIDE.U32 R4, R7, 0x25d134e9, R2 ;  /* 0x25d134e907047825 */ /* 0x000fc800078e0002 */
[----:B------:R-:W-:Y:S02]  /*0200*/  IMAD R7, R7, -0x1d4486a6, R6 ;  /* 0xe2bb795a07077824 */ /* 0x000fe400078e0206 */
[----:B------:R-:W-:Y:S02]  /*0210*/  IMAD.MOV.U32 R2, RZ, RZ, 0x1 ;  /* 0x00000001ff027424 */ /* 0x000fe400078e00ff */
[----:B------:R-:W-:Y:S02]  /*0220*/  IMAD.IADD R5, R5, 0x1, R7 ;  /* 0x0000000105057824 */ /* 0x000fe400078e0207 */
[----:B------:R-:W-:-:S07]  /*0230*/  IMAD.MOV.U32 R3, RZ, RZ, RZ ;  /* 0x000000ffff037224 */ /* 0x000fce00078e00ff */
.L_x_10:
[----:B------:R-:W-:-:S04]  /*0240*/  ULOP3.LUT UR6, UR7, 0x1, URZ, 0xc0, !UPT ;  /* 0x0000000107067892 */ /* 0x000fc8000f8ec0ff */
[----:B------:R-:W-:-:S04]  /*0250*/  UISETP.NE.U32.AND UP0, UPT, UR6, 0x1, UPT ;  /* 0x000000010600788c */ /* 0x000fc8000bf05070 */
[----:B------:R-:W-:-:S09]  /*0260*/  UISETP.NE.U32.AND.EX UP0, UPT, URZ, URZ, UPT, UP0 ;  /* 0x000000ffff00728c */ /* 0x000fd2000bf05100 */
[----:B------:R-:W-:Y:S05]  /*0270*/  BRA.U UP0, `(.L_x_0) ;  /* 0x0000000100f87547 */ /* 0x000fea000b800000 */
[----:B------:R-:W-:Y:S01]  /*0280*/  ISETP.GE.U32.AND P0, PT, R4, 0x1, PT ;  /* 0x000000010400780c */ /* 0x000fe20003f06070 */
[----:B------:R-:W-:Y:S01]  /*0290*/  BSSY.RECONVERGENT B0, `(.L_x_0) ;  /* 0x000003c000007945 */ /* 0x000fe20003800200 */
[----:B------:R-:W-:Y:S02]  /*02a0*/  IMAD.MOV.U32 R6, RZ, RZ, R2 ;  /* 0x000000ffff067224 */ /* 0x000fe400078e0002 */
[----:B------:R-:W-:Y:S01]  /*02b0*/  ISETP.GE.AND.EX P0, PT, R5, RZ, PT, P0 ;  /* 0x000000ff0500720c */ /* 0x000fe20003f06300 */
[----:B------:R-:W-:Y:S01]  /*02c0*/  IMAD.MOV.U32 R7, RZ, RZ, R3 ;  /* 0x000000ffff077224 */ /* 0x000fe200078e0003 */
[----:B------:R-:W-:-:S11]  /*02d0*/  CS2R R2, SRZ ;  /* 0x0000000000027805 */ /* 0x000fd6000001ff00 */
[----:B------:R-:W-:Y:S05]  /*02e0*/  @!P0 BRA `(.L_x_1) ;  /* 0x0000000000d88947 */ /* 0x000fea0003800000 */
[----:B------:R-:W-:Y:S01]  /*02f0*/  CS2R R2, SRZ ;  /* 0x0000000000027805 */ /* 0x000fe2000001ff00 */
[----:B------:R-:W-:Y:S02]  /*0300*/  IMAD.MOV.U32 R9, RZ, RZ, R4 ;  /* 0x000000ffff097224 */ /* 0x000fe400078e0004 */
[----:B------:R-:W-:-:S07]  /*0310*/  IMAD.MOV.U32 R8, RZ, RZ, R5 ;  /* 0x000000ffff087224 */ /* 0x000fce00078e0005 */
.L_x_4:
[C---:B------:R-:W-:Y:S01]  /*0320*/  IMAD.WIDE.U32 R10, R7.reuse, 0x39fddcb1, RZ ;  /* 0x39fddcb1070a7825 */ /* 0x040fe200078e00ff */
[----:B------:R-:W-:Y:S01]  /*0330*/  ISETP.LT.AND P1, PT, R7, RZ, PT ;  /* 0x000000ff0700720c */ /* 0x000fe20003f21270 */
[----:B------:R-:W-:Y:S02]  /*0340*/  BSSY.RECONVERGENT B1, `(.L_x_2) ;  /* 0x000002f000017945 */ /* 0x000fe40003800200 */
        /* <DEDUP_REMOVED lines=8> */
[----:B------:R-:W-:Y:S02]  /*03d0*/  SEL R10, R10, R11, P1 ;  /* 0x0000000b0a0a7207 */ /* 0x000fe40000800000 */
[----:B------:R-:W-:Y:S02]  /*03e0*/  LOP3.LUT R11, R9, 0x1, RZ, 0xc0, !PT ;  /* 0x00000001090b7812 */ /* 0x000fe400078ec0ff */
[----:B------:R-:W-:Y:S02]  /*03f0*/  SHF.R.U32.HI R13, RZ, 0x1f, R10 ;  /* 0x0000001fff0d7819 */ /* 0x000fe4000001160a */
[----:B------:R-:W-:Y:S02]  /*0400*/  ISETP.NE.U32.AND P1, PT, R11, 0x1, PT ;  /* 0x000000010b00780c */ /* 0x000fe40003f25070 */
[----:B------:R-:W-:Y:S02]  /*0410*/  LEA.HI.SX32 R13, P0, R10, R13, 0x6 ;  /* 0x0000000d0a0d7211 */ /* 0x000fe400078132ff */
[----:B------:R-:W-:-:S02]  /*0420*/  ISETP.NE.U32.AND.EX P1, PT, RZ, RZ, PT, P1 ;  /* 0x000000ffff00720c */ /* 0x000fc40003f25110 */
[----:B------:R-:W-:Y:S02]  /*0430*/  LEA.HI.X.SX32 R10, R10, RZ, 0x1, P0 ;  /* 0x000000ff0a0a7211 */ /* 0x000fe400000f0eff */
[C---:B------:R-:W-:Y:S02]  /*0440*/  ISETP.GT.U32.AND P0, PT, R9.reuse, 0x1, PT ;  /* 0x000000010900780c */ /* 0x040fe40003f04070 */
[----:B------:R-:W-:Y:S01]  /*0450*/  SHF.R.U64 R9, R9, 0x1, R8 ;  /* 0x0000000109097819 */ /* 0x000fe20000001208 */
[----:B------:R-:W-:Y:S01]  /*0460*/  IMAD R12, R10, 0x25d134e9, RZ ;  /* 0x25d134e90a0c7824 */ /* 0x000fe200078e02ff */
[----:B------:R-:W-:Y:S01]  /*0470*/  ISETP.GT.U32.AND.EX P0, PT, R8, RZ, PT, P0 ;  /* 0x000000ff0800720c */ /* 0x000fe20003f04100 */
[----:B------:R-:W-:Y:S01]  /*0480*/  IMAD.WIDE.U32 R10, R13, 0x25d134e9, R6 ;  /* 0x25d134e90d0a7825 */ /* 0x000fe200078e0006 */
[----:B------:R-:W-:-:S03]  /*0490*/  SHF.R.U32.HI R8, RZ, 0x1, R8 ;  /* 0x00000001ff087819 */ /* 0x000fc60000011608 */
[----:B------:R-:W-:Y:S02]  /*04a0*/  IMAD R13, R13, -0x1d4486a6, R12 ;  /* 0xe2bb795a0d0d7824 */ /* 0x000fe400078e020c */
[----:B------:R-:W-:Y:S02]  /*04b0*/  IMAD.SHL.U32 R6, R10, 0x2, RZ ;  /* 0x000000020a067824 */ /* 0x000fe400078e00ff */
[----:B------:R-:W-:-:S05]  /*04c0*/  IMAD.IADD R13, R11, 0x1, R13 ;  /* 0x000000010b0d7824 */ /* 0x000fca00078e020d */
[----:B------:R-:W-:Y:S01]  /*04d0*/  SHF.L.U64.HI R7, R10, 0x1, R13 ;  /* 0x000000010a077819 */ /* 0x000fe2000001020d */
[----:B------:R-:W-:Y:S06]  /*04e0*/  @P1 BRA `(.L_x_3) ;  /* 0x0000000000501947 */ /* 0x000fec0003800000 */
[----:B------:R-:W-:-:S05]  /*04f0*/  IADD3 R2, P1, PT, R2, R10, RZ ;  /* 0x0000000a02027210 */ /* 0x000fca0007f3e0ff */
[----:B------:R-:W-:-:S04]  /*0500*/  IMAD.X R3, R13, 0x1, R3, P1 ;  /* 0x000000010d037824 */ /* 0x000fc800008e0603 */
[C---:B------:R-:W-:Y:S01]  /*0510*/  IMAD.WIDE.U32 R10, R3.reuse, 0x39fddcb1, RZ ;  /* 0x39fddcb1030a7825 */ /* 0x040fe200078e00ff */
        /* <DEDUP_REMOVED lines=12> */
[----:B------:R-:W-:Y:S01]  /*05e0*/  LEA.HI.X.SX32 R10, R10, RZ, 0x1, P1 ;  /* 0x000000ff0a0a7211 */ /* 0x000fe200008f0eff */
[----:B------:R-:W-:-:S04]  /*05f0*/  IMAD.WIDE.U32 R2, R11, 0x25d134e9, R2 ;  /* 0x25d134e90b027825 */ /* 0x000fc800078e0002 */
[----:B------:R-:W-:-:S04]  /*0600*/  IMAD R10, R10, 0x25d134e9, RZ ;  /* 0x25d134e90a0a7824 */ /* 0x000fc800078e02ff */
[----:B------:R-:W-:-:S04]  /*0610*/  IMAD R11, R11, -0x1d4486a6, R10 ;  /* 0xe2bb795a0b0b7824 */ /* 0x000fc800078e020a */
[----:B------:R-:W-:-:S07]  /*0620*/  IMAD.IADD R3, R3, 0x1, R11 ;  /* 0x0000000103037824 */ /* 0x000fce00078e020b */
.L_x_3:
[----:B------:R-:W-:Y:S05]  /*0630*/  BSYNC.RECONVERGENT B1 ;  /* 0x0000000000017941 */ /* 0x000fea0003800200 */
.L_x_2:
[----:B------:R-:W-:Y:S05]  /*0640*/  @P0 BRA `(.L_x_4) ;  /* 0xfffffffc00340947 */ /* 0x000fea000383ffff */
.L_x_1:
[----:B------:R-:W-:Y:S05]  /*0650*/  BSYNC.RECONVERGENT B0 ;  /* 0x0000000000007941 */ /* 0x000fea0003800200 */
.L_x_0:
[----:B------:R-:W-:Y:S01]  /*0660*/  ISETP.GE.U32.AND P0, PT, R4, 0x1, PT ;  /* 0x000000010400780c */ /* 0x000fe20003f06070 */
[----:B------:R-:W-:Y:S01]  /*0670*/  BSSY.RECONVERGENT B0, `(.L_x_5) ;  /* 0x000003a000007945 */ /* 0x000fe20003800200 */
[----:B------:R-:W-:Y:S02]  /*0680*/  CS2R R6, SRZ ;  /* 0x0000000000067805 */ /* 0x000fe4000001ff00 */
[----:B------:R-:W-:-:S13]  /*0690*/  ISETP.GE.AND.EX P0, PT, R5, RZ, PT, P0 ;  /* 0x000000ff0500720c */ /* 0x000fda0003f06300 */
[----:B------:R-:W-:Y:S05]  /*06a0*/  @!P0 BRA `(.L_x_6) ;  /* 0x0000000000d88947 */ /* 0x000fea0003800000 */
[----:B------:R-:W-:Y:S01]  /*06b0*/  CS2R R6, SRZ ;  /* 0x0000000000067805 */ /* 0x000fe2000001ff00 */
[----:B------:R-:W-:Y:S02]  /*06c0*/  IMAD.MOV.U32 R9, RZ, RZ, R4 ;  /* 0x000000ffff097224 */ /* 0x000fe400078e0004 */
[----:B------:R-:W-:-:S07]  /*06d0*/  IMAD.MOV.U32 R8, RZ, RZ, R5 ;  /* 0x000000ffff087224 */ /* 0x000fce00078e0005 */
.L_x_9:
        /* <DEDUP_REMOVED lines=18> */
[C---:B------:R-:W-:Y:S02]  /*0800*/  ISETP.GE.U32.AND P0, PT, R9.reuse, 0x2, PT ;  /* 0x000000020900780c */ /* 0x040fe40003f06070 */
[----:B------:R-:W-:Y:S01]  /*0810*/  SHF.R.U64 R9, R9, 0x1, R8 ;  /* 0x0000000109097819 */ /* 0x000fe20000001208 */
[----:B------:R-:W-:Y:S01]  /*0820*/  IMAD R12, R10, 0x25d134e9, RZ ;  /* 0x25d134e90a0c7824 */ /* 0x000fe200078e02ff */
[----:B------:R-:W-:Y:S01]  /*0830*/  ISETP.GE.U32.AND.EX P0, PT, R8, RZ, PT, P0 ;  /* 0x000000ff0800720c */ /* 0x000fe20003f06100 */
        /* <DEDUP_REMOVED lines=27> */
.L_x_8:
[----:B------:R-:W-:Y:S05]  /*09f0*/  BSYNC.RECONVERGENT B1 ;  /* 0x0000000000017941 */ /* 0x000fea0003800200 */
.L_x_7:
[----:B------:R-:W-:Y:S05]  /*0a00*/  @P0 BRA `(.L_x_9) ;  /* 0xfffffffc00340947 */ /* 0x000fea000383ffff */
.L_x_6:
[----:B------:R-:W-:Y:S05]  /*0a10*/  BSYNC.RECONVERGENT B0 ;  /* 0x0000000000007941 */ /* 0x000fea0003800200 */
.L_x_5:
[----:B------:R-:W-:Y:S01]  /*0a20*/  UISETP.GE.U32.AND UP0, UPT, UR7, 0x2, UPT ;  /* 0x000000020700788c */ /* 0x000fe2000bf06070 */
[----:B------:R-:W-:Y:S01]  /*0a30*/  IMAD.MOV.U32 R4, RZ, RZ, R6 ;  /* 0x000000ffff047224 */ /* 0x000fe200078e0006 */
[----:B------:R-:W-:Y:S01]  /*0a40*/  USHF.R.U64 UR7, UR7, 0x1, UR8 ;  /* 0x0000000107077899 */ /* 0x000fe20008001208 */
[----:B------:R-:W-:Y:S01]  /*0a50*/  IMAD.MOV.U32 R5, RZ, RZ, R7 ;  /* 0x000000ffff057224 */ /* 0x000fe200078e0007 */
[----:B------:R-:W-:Y:S02]  /*0a60*/  UISETP.GE.U32.AND.EX UP0, UPT, UR8, URZ, UPT, UP0 ;  /* 0x000000ff0800728c */ /* 0x000fe4000bf06100 */
[----:B------:R-:W-:-:S07]  /*0a70*/  USHF.R.U32.HI UR8, URZ, 0x1, UR8 ;  /* 0x00000001ff087899 */ /* 0x000fce0008011608 */
[----:B------:R-:W-:Y:S05]  /*0a80*/  BRA.U UP0, `(.L_x_10) ;  /* 0xfffffff500ec7547 */ /* 0x000fea000b83ffff */
[----:B------:R-:W0:Y:S02]  /*0a90*/  LDC.64 R4, c[0x0][0x388] ;  /* 0x0000e200ff047b82 */ /* 0x000e240000000a00 */
[----:B0-----:R-:W-:-:S05]  /*0aa0*/  IMAD.WIDE.U32 R4, R0, 0x8, R4 ;  /* 0x0000000800047825 */ /* 0x001fca00078e0004 */
[----:B------:R-:W-:Y:S01]  /*0ab0*/  STG.E.64 desc[UR4][R4.64], R2 ;  /* 0x0000000204007986 */ /* 0x000fe2000c101b04 */
[----:B------:R-:W-:Y:S05]  /*0ac0*/  EXIT ;  /* 0x000000000000794d */ /* 0x000fea0003800000 */
.L_x_11:
[----:B------:R-:W-:-:S00]  /*0ad0*/  BRA `(.L_x_11) ;  /* 0xfffffffc00fc7947 */ /* 0x000fc0000383ffff */
[----:B------:R-:W-:-:S00]  /*0ae0*/  NOP ;  /* 0x0000000000007918 */ /* 0x000fc00000000000 */
        /* <DEDUP_REMOVED lines=9> */
.L_x_12:


//--------------------- .nv.shared.reserved.0     --------------------------
	.section	.nv.shared.reserved.0,"aw",@nobits
	.weak		__nv_reservedSMEM_offset_0_alias
	.size		__nv_reservedSMEM_offset_0_alias, 0, 64
	.other		__nv_reservedSMEM_offset_0_alias,@"STO_CUDA_RESERVED_SHARED STV_DEFAULT"
__nv_reservedSMEM_offset_0_alias:
	.zero		0
	.zero		64


//--------------------- .nv.constant0._Z11gpu_decryptPxS_ --------------------------
	.section	.nv.constant0._Z11gpu_decryptPxS_,"a",@progbits
	.sectionflags	@""
	.align	4
.nv.constant0._Z11gpu_decryptPxS_:
	.zero		912


//--------------------- SYMBOLS --------------------------

	.type		.nv.reservedSmem.offset0,@object
	.size		.nv.reservedSmem.offset0,0x4
